//
// Generated by NVIDIA NVVM Compiler
//
// Compiler Build ID: CL-36424714
// Cuda compilation tools, release 13.0, V13.0.88
// Based on NVVM 20.0.0
//

.version 9.0
.target sm_100
.address_size 64

	// .globl	_Z16add_bias_nchw_2dPKfPfiiiif

.visible .entry _Z16add_bias_nchw_2dPKfPfiiiif(
	.param .u64 .ptr .align 1 _Z16add_bias_nchw_2dPKfPfiiiif_param_0,
	.param .u64 .ptr .align 1 _Z16add_bias_nchw_2dPKfPfiiiif_param_1,
	.param .u32 _Z16add_bias_nchw_2dPKfPfiiiif_param_2,
	.param .u32 _Z16add_bias_nchw_2dPKfPfiiiif_param_3,
	.param .u32 _Z16add_bias_nchw_2dPKfPfiiiif_param_4,
	.param .u32 _Z16add_bias_nchw_2dPKfPfiiiif_param_5,
	.param .f32 _Z16add_bias_nchw_2dPKfPfiiiif_param_6
)
{
	.reg .pred 	%p<15>;
	.reg .b32 	%r<38>;
	.reg .b32 	%f<32>;
	.reg .b64 	%rd<116>;

	ld.param.u64 	%rd29, [_Z16add_bias_nchw_2dPKfPfiiiif_param_0];
	ld.param.u64 	%rd30, [_Z16add_bias_nchw_2dPKfPfiiiif_param_1];
	ld.param.u32 	%r17, [_Z16add_bias_nchw_2dPKfPfiiiif_param_2];
	ld.param.u32 	%r18, [_Z16add_bias_nchw_2dPKfPfiiiif_param_3];
	ld.param.u32 	%r21, [_Z16add_bias_nchw_2dPKfPfiiiif_param_4];
	ld.param.u32 	%r20, [_Z16add_bias_nchw_2dPKfPfiiiif_param_5];
	ld.param.f32 	%f1, [_Z16add_bias_nchw_2dPKfPfiiiif_param_6];
	cvta.to.global.u64 	%rd1, %rd30;
	cvta.to.global.u64 	%rd2, %rd29;
	mov.u32 	%r22, %tid.x;
	mov.u32 	%r23, %tid.y;
	mov.u32 	%r24, %ctaid.x;
	mov.u32 	%r25, %ctaid.y;
	mov.u32 	%r26, %ntid.x;
	mad.lo.s32 	%r1, %r24, %r26, %r22;
	mov.u32 	%r27, %ntid.y;
	mad.lo.s32 	%r28, %r25, %r27, %r23;
	setp.ge.s32 	%p1, %r1, %r20;
	setp.ge.s32 	%p2, %r28, %r21;
	or.pred  	%p3, %p1, %p2;
	setp.lt.s32 	%p4, %r17, 1;
	or.pred  	%p5, %p3, %p4;
	@%p5 bra 	$L__BB0_15;
	setp.lt.s32 	%p6, %r18, 1;
	cvt.u64.u32 	%rd3, %r21;
	cvt.s64.s32 	%rd4, %r20;
	cvt.u64.u32 	%rd5, %r28;
	cvt.s64.s32 	%rd6, %r1;
	@%p6 bra 	$L__BB0_15;
	cvt.u64.u32 	%rd31, %r18;
	and.b32  	%r3, %r18, 7;
	and.b32  	%r4, %r18, 3;
	and.b32  	%r5, %r18, 2147483640;
	and.b32  	%r6, %r18, 1;
	neg.s32 	%r7, %r5;
	mul.lo.s64 	%rd7, %rd3, %rd31;
	mov.b32 	%r33, 0;
$L__BB0_3:
	setp.lt.u32 	%p7, %r18, 8;
	cvt.u64.u32 	%rd8, %r33;
	mul.wide.u32 	%rd9, %r33, %r18;
	mov.b32 	%r36, 0;
	@%p7 bra 	$L__BB0_6;
	shl.b64 	%rd115, %rd6, 2;
	mad.lo.s64 	%rd32, %rd3, %rd9, %rd3;
	add.s64 	%rd33, %rd5, %rd32;
	shl.b64 	%rd34, %rd4, 2;
	mul.lo.s64 	%rd35, %rd34, %rd33;
	add.s64 	%rd11, %rd1, %rd35;
	add.s64 	%rd12, %rd2, %rd35;
	add.s64 	%rd36, %rd9, 2;
	mad.lo.s64 	%rd37, %rd3, %rd36, %rd5;
	mul.lo.s64 	%rd38, %rd34, %rd37;
	add.s64 	%rd13, %rd1, %rd38;
	add.s64 	%rd14, %rd2, %rd38;
	add.s64 	%rd39, %rd9, 3;
	mad.lo.s64 	%rd40, %rd3, %rd39, %rd5;
	mul.lo.s64 	%rd41, %rd34, %rd40;
	add.s64 	%rd15, %rd1, %rd41;
	add.s64 	%rd16, %rd2, %rd41;
	add.s64 	%rd42, %rd9, 4;
	mad.lo.s64 	%rd43, %rd3, %rd42, %rd5;
	mul.lo.s64 	%rd44, %rd34, %rd43;
	add.s64 	%rd17, %rd1, %rd44;
	add.s64 	%rd18, %rd2, %rd44;
	add.s64 	%rd45, %rd9, 5;
	mad.lo.s64 	%rd46, %rd3, %rd45, %rd5;
	mul.lo.s64 	%rd47, %rd34, %rd46;
	add.s64 	%rd19, %rd1, %rd47;
	add.s64 	%rd20, %rd2, %rd47;
	add.s64 	%rd48, %rd9, 6;
	mad.lo.s64 	%rd49, %rd3, %rd48, %rd5;
	mul.lo.s64 	%rd50, %rd34, %rd49;
	add.s64 	%rd21, %rd1, %rd50;
	add.s64 	%rd22, %rd2, %rd50;
	add.s64 	%rd51, %rd9, 7;
	mad.lo.s64 	%rd52, %rd3, %rd51, %rd5;
	mul.lo.s64 	%rd53, %rd34, %rd52;
	add.s64 	%rd23, %rd1, %rd53;
	add.s64 	%rd24, %rd2, %rd53;
	mad.lo.s64 	%rd54, %rd7, %rd8, %rd5;
	mul.lo.s64 	%rd55, %rd34, %rd54;
	add.s64 	%rd25, %rd1, %rd55;
	add.s64 	%rd26, %rd2, %rd55;
	mov.u32 	%r34, %r7;
$L__BB0_5:
	.pragma "nounroll";
	add.s64 	%rd56, %rd26, %rd115;
	ld.global.nc.f32 	%f2, [%rd56];
	add.f32 	%f3, %f1, %f2;
	add.s64 	%rd57, %rd25, %rd115;
	st.global.f32 	[%rd57], %f3;
	add.s64 	%rd58, %rd12, %rd115;
	ld.global.nc.f32 	%f4, [%rd58];
	add.f32 	%f5, %f1, %f4;
	add.s64 	%rd59, %rd11, %rd115;
	st.global.f32 	[%rd59], %f5;
	add.s64 	%rd60, %rd14, %rd115;
	ld.global.nc.f32 	%f6, [%rd60];
	add.f32 	%f7, %f1, %f6;
	add.s64 	%rd61, %rd13, %rd115;
	st.global.f32 	[%rd61], %f7;
	add.s64 	%rd62, %rd16, %rd115;
	ld.global.nc.f32 	%f8, [%rd62];
	add.f32 	%f9, %f1, %f8;
	add.s64 	%rd63, %rd15, %rd115;
	st.global.f32 	[%rd63], %f9;
	add.s64 	%rd64, %rd18, %rd115;
	ld.global.nc.f32 	%f10, [%rd64];
	add.f32 	%f11, %f1, %f10;
	add.s64 	%rd65, %rd17, %rd115;
	st.global.f32 	[%rd65], %f11;
	add.s64 	%rd66, %rd20, %rd115;
	ld.global.nc.f32 	%f12, [%rd66];
	add.f32 	%f13, %f1, %f12;
	add.s64 	%rd67, %rd19, %rd115;
	st.global.f32 	[%rd67], %f13;
	add.s64 	%rd68, %rd22, %rd115;
	ld.global.nc.f32 	%f14, [%rd68];
	add.f32 	%f15, %f1, %f14;
	add.s64 	%rd69, %rd21, %rd115;
	st.global.f32 	[%rd69], %f15;
	add.s64 	%rd70, %rd24, %rd115;
	ld.global.nc.f32 	%f16, [%rd70];
	add.f32 	%f17, %f1, %f16;
	add.s64 	%rd71, %rd23, %rd115;
	st.global.f32 	[%rd71], %f17;
	add.s32 	%r34, %r34, 8;
	mul.lo.s64 	%rd72, %rd4, %rd3;
	shl.b64 	%rd73, %rd72, 5;
	add.s64 	%rd115, %rd115, %rd73;
	setp.ne.s32 	%p8, %r34, 0;
	mov.u32 	%r36, %r5;
	@%p8 bra 	$L__BB0_5;
$L__BB0_6:
	setp.eq.s32 	%p9, %r3, 0;
	@%p9 bra 	$L__BB0_14;
	add.s32 	%r31, %r3, -1;
	setp.lt.u32 	%p10, %r31, 3;
	@%p10 bra 	$L__BB0_9;
	cvt.u64.u32 	%rd74, %r36;
	add.s64 	%rd75, %rd9, %rd74;
	mad.lo.s64 	%rd76, %rd75, %rd3, %rd5;
	mad.lo.s64 	%rd77, %rd76, %rd4, %rd6;
	shl.b64 	%rd78, %rd77, 2;
	add.s64 	%rd79, %rd2, %rd78;
	ld.global.nc.f32 	%f18, [%rd79];
	add.f32 	%f19, %f1, %f18;
	add.s64 	%rd80, %rd1, %rd78;
	st.global.f32 	[%rd80], %f19;
	add.s64 	%rd81, %rd76, %rd3;
	mad.lo.s64 	%rd82, %rd81, %rd4, %rd6;
	shl.b64 	%rd83, %rd82, 2;
	add.s64 	%rd84, %rd2, %rd83;
	ld.global.nc.f32 	%f20, [%rd84];
	add.f32 	%f21, %f1, %f20;
	add.s64 	%rd85, %rd1, %rd83;
	st.global.f32 	[%rd85], %f21;
	add.s64 	%rd86, %rd81, %rd3;
	mad.lo.s64 	%rd87, %rd86, %rd4, %rd6;
	shl.b64 	%rd88, %rd87, 2;
	add.s64 	%rd89, %rd2, %rd88;
	ld.global.nc.f32 	%f22, [%rd89];
	add.f32 	%f23, %f1, %f22;
	add.s64 	%rd90, %rd1, %rd88;
	st.global.f32 	[%rd90], %f23;
	add.s64 	%rd91, %rd86, %rd3;
	mad.lo.s64 	%rd92, %rd91, %rd4, %rd6;
	shl.b64 	%rd93, %rd92, 2;
	add.s64 	%rd94, %rd2, %rd93;
	ld.global.nc.f32 	%f24, [%rd94];
	add.f32 	%f25, %f1, %f24;
	add.s64 	%rd95, %rd1, %rd93;
	st.global.f32 	[%rd95], %f25;
	add.s32 	%r36, %r36, 4;
$L__BB0_9:
	setp.eq.s32 	%p11, %r4, 0;
	@%p11 bra 	$L__BB0_14;
	setp.eq.s32 	%p12, %r4, 1;
	@%p12 bra 	$L__BB0_12;
	cvt.u64.u32 	%rd96, %r36;
	add.s64 	%rd97, %rd9, %rd96;
	mad.lo.s64 	%rd98, %rd97, %rd3, %rd5;
	mad.lo.s64 	%rd99, %rd98, %rd4, %rd6;
	shl.b64 	%rd100, %rd99, 2;
	add.s64 	%rd101, %rd2, %rd100;
	ld.global.nc.f32 	%f26, [%rd101];
	add.f32 	%f27, %f1, %f26;
	add.s64 	%rd102, %rd1, %rd100;
	st.global.f32 	[%rd102], %f27;
	add.s64 	%rd103, %rd98, %rd3;
	mad.lo.s64 	%rd104, %rd103, %rd4, %rd6;
	shl.b64 	%rd105, %rd104, 2;
	add.s64 	%rd106, %rd2, %rd105;
	ld.global.nc.f32 	%f28, [%rd106];
	add.f32 	%f29, %f1, %f28;
	add.s64 	%rd107, %rd1, %rd105;
	st.global.f32 	[%rd107], %f29;
	add.s32 	%r36, %r36, 2;
$L__BB0_12:
	setp.eq.s32 	%p13, %r6, 0;
	@%p13 bra 	$L__BB0_14;
	cvt.u64.u32 	%rd108, %r36;
	add.s64 	%rd109, %rd9, %rd108;
	mad.lo.s64 	%rd110, %rd109, %rd3, %rd5;
	mad.lo.s64 	%rd111, %rd110, %rd4, %rd6;
	shl.b64 	%rd112, %rd111, 2;
	add.s64 	%rd113, %rd2, %rd112;
	ld.global.nc.f32 	%f30, [%rd113];
	add.f32 	%f31, %f1, %f30;
	add.s64 	%rd114, %rd1, %rd112;
	st.global.f32 	[%rd114], %f31;
$L__BB0_14:
	cvt.u32.u64 	%r32, %rd8;
	add.s32 	%r33, %r32, 1;
	setp.ne.s32 	%p14, %r33, %r17;
	@%p14 bra 	$L__BB0_3;
$L__BB0_15:
	ret;

}


// ===== COMPILED SASS (sm_100) =====

	.target	sm_100

	.elftype	@"ET_EXEC"


//--------------------- .note.nv.tkinfo           --------------------------
	.section	.note.nv.tkinfo,"",@"SHT_NOTE"
	.sectionflags	@"SHF_NOTE_NV_TKINFO"
	.tkinfo
        /*0018*/ 	.word	0x00000002
        /*0030*/ 	.string	""
        /*0030*/ 	.string	"ptxas"
        /*0030*/ 	.string	"Cuda compilation tools, release 13.0, V13.0.88"
        /*0030*/ 	.string	"Build cuda_13.0.r13.0/compiler.36424714_0"
        /*0030*/ 	.string	"-arch sm_100 -m 64 "



//--------------------- .note.nv.cuinfo           --------------------------
	.section	.note.nv.cuinfo,"",@"SHT_NOTE"
	.sectionflags	@"SHF_NOTE_NV_CUINFO"
        /*0018*/ 	.short	0x0002
        /*001a*/ 	.short	0x0064
        /*001c*/ 	.short	0x0082
	.zero		2


//--------------------- .nv.info                  --------------------------
	.section	.nv.info,"",@"SHT_CUDA_INFO"
	.align	4


	//----- nvinfo : EIATTR_REGCOUNT
	.align		4
        /*0000*/ 	.byte	0x04, 0x2f
        /*0002*/ 	.short	(.L_1 - .L_0)
	.align		4
.L_0:
        /*0004*/ 	.word	index@(_Z16add_bias_nchw_2dPKfPfiiiif)
        /*0008*/ 	.word	0x00000040


	//----- nvinfo : EIATTR_FRAME_SIZE
	.align		4
.L_1:
        /*000c*/ 	.byte	0x04, 0x11
        /*000e*/ 	.short	(.L_3 - .L_2)
	.align		4
.L_2:
        /*0010*/ 	.word	index@(_Z16add_bias_nchw_2dPKfPfiiiif)
        /*0014*/ 	.word	0x00000000


	//----- nvinfo : EIATTR_MIN_STACK_SIZE
	.align		4
.L_3:
        /*0018*/ 	.byte	0x04, 0x12
        /*001a*/ 	.short	(.L_5 - .L_4)
	.align		4
.L_4:
        /*001c*/ 	.word	index@(_Z16add_bias_nchw_2dPKfPfiiiif)
        /*0020*/ 	.word	0x00000000
.L_5:


//--------------------- .nv.compat                --------------------------
	.section	.nv.compat,"",@"SHT_CUDA_COMPAT_INFO"
	.align	4
        /*0000*/ 	.byte	0x02, 0x09, 0x00, 0x00, 0x02, 0x02, 0x01, 0x00, 0x02, 0x05, 0x05, 0x00, 0x03, 0x07, 0x01, 0x01
        /*0010*/ 	.byte	0x02, 0x03, 0x00, 0x00, 0x02, 0x06, 0x01, 0x00, 0x04, 0x0b, 0x08, 0x00, 0x09, 0x00, 0x00, 0x00
        /*0020*/ 	.byte	0x00, 0x00, 0x00, 0x00


//--------------------- .nv.info._Z16add_bias_nchw_2dPKfPfiiiif --------------------------
	.section	.nv.info._Z16add_bias_nchw_2dPKfPfiiiif,"",@"SHT_CUDA_INFO"
	.sectionflags	@""
	.align	4


	//----- nvinfo : EIATTR_CUDA_API_VERSION
	.align		4
        /*0000*/ 	.byte	0x04, 0x37
        /*0002*/ 	.short	(.L_7 - .L_6)
.L_6:
        /*0004*/ 	.word	0x00000082


	//----- nvinfo : EIATTR_KPARAM_INFO
	.align		4
.L_7:
        /*0008*/ 	.byte	0x04, 0x17
        /*000a*/ 	.short	(.L_9 - .L_8)
.L_8:
        /*000c*/ 	.word	0x00000000
        /*0010*/ 	.short	0x0006
        /*0012*/ 	.short	0x0020
        /*0014*/ 	.byte	0x00, 0xf0, 0x11, 0x00


	//----- nvinfo : EIATTR_KPARAM_INFO
	.align		4
.L_9:
        /*0018*/ 	.byte	0x04, 0x17
        /*001a*/ 	.short	(.L_11 - .L_10)
.L_10:
        /*001c*/ 	.word	0x00000000
        /*0020*/ 	.short	0x0005
        /*0022*/ 	.short	0x001c
        /*0024*/ 	.byte	0x00, 0xf0, 0x11, 0x00


	//----- nvinfo : EIATTR_KPARAM_INFO
	.align		4
.L_11:
        /*0028*/ 	.byte	0x04, 0x17
        /*002a*/ 	.short	(.L_13 - .L_12)
.L_12:
        /*002c*/ 	.word	0x00000000
        /*0030*/ 	.short	0x0004
        /*0032*/ 	.short	0x0018
        /*0034*/ 	.byte	0x00, 0xf0, 0x11, 0x00


	//----- nvinfo : EIATTR_KPARAM_INFO
	.align		4
.L_13:
        /*0038*/ 	.byte	0x04, 0x17
        /*003a*/ 	.short	(.L_15 - .L_14)
.L_14:
        /*003c*/ 	.word	0x00000000
        /*0040*/ 	.short	0x0003
        /*0042*/ 	.short	0x0014
        /*0044*/ 	.byte	0x00, 0xf0, 0x11, 0x00


	//----- nvinfo : EIATTR_KPARAM_INFO
	.align		4
.L_15:
        /*0048*/ 	.byte	0x04, 0x17
        /*004a*/ 	.short	(.L_17 - .L_16)
.L_16:
        /*004c*/ 	.word	0x00000000
        /*0050*/ 	.short	0x0002
        /*0052*/ 	.short	0x0010
        /*0054*/ 	.byte	0x00, 0xf0, 0x11, 0x00


	//----- nvinfo : EIATTR_KPARAM_INFO
	.align		4
.L_17:
        /*0058*/ 	.byte	0x04, 0x17
        /*005a*/ 	.short	(.L_19 - .L_18)
.L_18:
        /*005c*/ 	.word	0x00000000
        /*0060*/ 	.short	0x0001
        /*0062*/ 	.short	0x0008
        /*0064*/ 	.byte	0x00, 0xf5, 0x21, 0x00


	//----- nvinfo : EIATTR_KPARAM_INFO
	.align		4
.L_19:
        /*0068*/ 	.byte	0x04, 0x17
        /*006a*/ 	.short	(.L_21 - .L_20)
.L_20:
        /*006c*/ 	.word	0x00000000
        /*0070*/ 	.short	0x0000
        /*0072*/ 	.short	0x0000
        /*0074*/ 	.byte	0x00, 0xf5, 0x21, 0x00


	//----- nvinfo : EIATTR_SPARSE_MMA_MASK
	.align		4
.L_21:
        /*0078*/ 	.byte	0x03, 0x50
        /*007a*/ 	.short	0x0000


	//----- nvinfo : EIATTR_MAXREG_COUNT
	.align		4
        /*007c*/ 	.byte	0x03, 0x1b
        /*007e*/ 	.short	0x00ff


	//----- nvinfo : EIATTR_MERCURY_ISA_VERSION
	.align		4
        /*0080*/ 	.byte	0x03, 0x5f
        /*0082*/ 	.short	0x0101


	//----- nvinfo : EIATTR_VRC_CTA_INIT_COUNT
	.align		4
        /*0084*/ 	.byte	0x02, 0x4a
	.zero		1
	.zero		1


	//----- nvinfo : EIATTR_EXIT_INSTR_OFFSETS
	.align		4
        /*0088*/ 	.byte	0x04, 0x1c
        /*008a*/ 	.short	(.L_23 - .L_22)


	//   ....[0]....
.L_22:
        /*008c*/ 	.word	0x000000e0


	//   ....[1]....
        /*0090*/ 	.word	0x00000120


	//   ....[2]....
        /*0094*/ 	.word	0x00001700


	//----- nvinfo : EIATTR_CBANK_PARAM_SIZE
	.align		4
.L_23:
        /*0098*/ 	.byte	0x03, 0x19
        /*009a*/ 	.short	0x0024


	//----- nvinfo : EIATTR_PARAM_CBANK
	.align		4
        /*009c*/ 	.byte	0x04, 0x0a
        /*009e*/ 	.short	(.L_25 - .L_24)
	.align		4
.L_24:
        /*00a0*/ 	.word	index@(.nv.constant0._Z16add_bias_nchw_2dPKfPfiiiif)
        /*00a4*/ 	.short	0x0380
        /*00a6*/ 	.short	0x0024


	//----- nvinfo : EIATTR_SW_WAR
	.align		4
.L_25:
        /*00a8*/ 	.byte	0x04, 0x36
        /*00aa*/ 	.short	(.L_27 - .L_26)
.L_26:
        /*00ac*/ 	.word	0x00000008
.L_27:


//--------------------- .nv.callgraph             --------------------------
	.section	.nv.callgraph,"",@"SHT_CUDA_CALLGRAPH"
	.align	4
	.sectionentsize	8
	.align		4
        /*0000*/ 	.word	0x00000000
	.align		4
        /*0004*/ 	.word	0xffffffff
	.align		4
        /*0008*/ 	.word	0x00000000
	.align		4
        /*000c*/ 	.word	0xfffffffe
	.align		4
        /*0010*/ 	.word	0x00000000
	.align		4
        /*0014*/ 	.word	0xfffffffd
	.align		4
        /*0018*/ 	.word	0x00000000
	.align		4
        /*001c*/ 	.word	0xfffffffc


//--------------------- .text._Z16add_bias_nchw_2dPKfPfiiiif --------------------------
	.section	.text._Z16add_bias_nchw_2dPKfPfiiiif,"ax",@progbits
	.align	128
        .global         _Z16add_bias_nchw_2dPKfPfiiiif
        .type           _Z16add_bias_nchw_2dPKfPfiiiif,@function
        .size           _Z16add_bias_nchw_2dPKfPfiiiif,(.L_x_7 - _Z16add_bias_nchw_2dPKfPfiiiif)
        .other          _Z16add_bias_nchw_2dPKfPfiiiif,@"STO_CUDA_ENTRY STV_DEFAULT"
_Z16add_bias_nchw_2dPKfPfiiiif:
.text._Z16add_bias_nchw_2dPKfPfiiiif:
[----:B------:R-:W-:Y:S01]  /*0000*/  LDC R1, c[0x0][0x37c] ;  /* 0x0000df00ff017b82 */ /* 0x000fe20000000800 */
[----:B------:R-:W0:Y:S07]  /*0010*/  S2R R0, SR_TID.Y ;  /* 0x0000000000007919 */ /* 0x000e2e0000002200 */
[----:B------:R-:W1:Y:S01]  /*0020*/  LDC R15, c[0x0][0x360] ;  /* 0x0000d800ff0f7b82 */ /* 0x000e620000000800 */
[----:B------:R-:W2:Y:S01]  /*0030*/  LDCU.64 UR8, c[0x0][0x398] ;  /* 0x00007300ff0877ac */ /* 0x000ea20008000a00 */
[----:B------:R-:W1:Y:S06]  /*0040*/  S2R R14, SR_TID.X ;  /* 0x00000000000e7919 */ /* 0x000e6c0000002100 */
[----:B------:R-:W0:Y:S08]  /*0050*/  S2UR UR5, SR_CTAID.Y ;  /* 0x00000000000579c3 */ /* 0x000e300000002600 */
[----:B------:R-:W0:Y:S08]  /*0060*/  LDC R3, c[0x0][0x364] ;  /* 0x0000d900ff037b82 */ /* 0x000e300000000800 */
[----:B------:R-:W1:Y:S08]  /*0070*/  S2UR UR4, SR_CTAID.X ;  /* 0x00000000000479c3 */ /* 0x000e700000002500 */
[----:B------:R-:W3:Y:S01]  /*0080*/  LDC R2, c[0x0][0x390] ;  /* 0x0000e400ff027b82 */ /* 0x000ee20000000800 */
[----:B0-----:R-:W-:-:S05]  /*0090*/  IMAD R0, R3, UR5, R0 ;  /* 0x0000000503007c24 */ /* 0x001fca000f8e0200 */
[----:B--2---:R-:W-:Y:S01]  /*00a0*/  ISETP.GE.AND P0, PT, R0, UR8, PT ;  /* 0x0000000800007c0c */ /* 0x004fe2000bf06270 */
[----:B-1----:R-:W-:-:S05]  /*00b0*/  IMAD R14, R15, UR4, R14 ;  /* 0x000000040f0e7c24 */ /* 0x002fca000f8e020e */
[----:B------:R-:W-:-:S04]  /*00c0*/  ISETP.GE.OR P0, PT, R14, UR9, P0 ;  /* 0x000000090e007c0c */ /* 0x000fc80008706670 */
[----:B---3--:R-:W-:-:S13]  /*00d0*/  ISETP.LT.OR P0, PT, R2, 0x1, P0 ;  /* 0x000000010200780c */ /* 0x008fda0000701670 */
[----:B------:R-:W-:Y:S05]  /*00e0*/  @P0 EXIT ;  /* 0x000000000000094d */ /* 0x000fea0003800000 */
[----:B------:R-:W0:Y:S02]  /*00f0*/  LDCU UR6, c[0x0][0x394] ;  /* 0x00007280ff0677ac */ /* 0x000e240008000800 */
[----:B0-----:R-:W-:-:S06]  /*0100*/  UISETP.GE.AND UP0, UPT, UR6, 0x1, UPT ;  /* 0x000000010600788c */ /* 0x001fcc000bf06270 */
[----:B------:R-:W-:-:S13]  /*0110*/  PLOP3.LUT P0, PT, PT, PT, UP0, 0x80, 0x8 ;  /* 0x000000000008781c */ /* 0x000fda0003f0f008 */
[----:B------:R-:W-:Y:S05]  /*0120*/  @!P0 EXIT ;  /* 0x000000000000894d */ /* 0x000fea0003800000 */
[----:B------:R-:W0:Y:S01]  /*0130*/  LDCU.64 UR14, c[0x0][0x358] ;  /* 0x00006b00ff0e77ac */ /* 0x000e220008000a00 */
[----:B------:R-:W-:Y:S02]  /*0140*/  UIMAD.WIDE.U32 UR6, UR8, UR6, URZ ;  /* 0x00000006080672a5 */ /* 0x000fe4000f8e00ff */
[----:B------:R-:W-:Y:S01]  /*0150*/  USHF.R.S32.HI UR13, URZ, 0x1f, UR9 ;  /* 0x0000001fff0d7899 */ /* 0x000fe20008011409 */
[----:B------:R-:W-:-:S11]  /*0160*/  UMOV UR4, URZ ;  /* 0x000000ff00047c82 */ /* 0x000fd60008000000 */
.L_x_5:
[----:B-1----:R-:W1:Y:S02]  /*0170*/  LDCU UR5, c[0x0][0x394] ;  /* 0x00007280ff0577ac */ /* 0x002e640008000800 */
[----:B-1----:R-:W-:Y:S02]  /*0180*/  UISETP.GE.U32.AND UP0, UPT, UR5, 0x8, UPT ;  /* 0x000000080500788c */ /* 0x002fe4000bf06070 */
[----:B------:R-:W-:-:S03]  /*0190*/  UIMAD.WIDE.U32 UR8, UR4, UR5, URZ ;  /* 0x00000005040872a5 */ /* 0x000fc6000f8e00ff */
[----:B------:R-:W-:-:S04]  /*01a0*/  UMOV UR5, URZ ;  /* 0x000000ff00057c82 */ /* 0x000fc80008000000 */
[----:B--234-:R-:W-:Y:S05]  /*01b0*/  BRA.U !UP0, `(.L_x_0) ;  /* 0x0000000908e47547 */ /* 0x01cfea000b800000 */
[----:B------:R-:W1:Y:S01]  /*01c0*/  LDCU.64 UR22, c[0x0][0x398] ;  /* 0x00007300ff1677ac */ /* 0x000e620008000a00 */
[----:B------:R-:W-:Y:S01]  /*01d0*/  HFMA2 R3, -RZ, RZ, 0, 0 ;  /* 0x00000000ff037431 */ /* 0x000fe200000001ff */
[----:B------:R-:W-:Y:S01]  /*01e0*/  MOV R19, UR4 ;  /* 0x0000000400137c02 */ /* 0x000fe20008000f00 */
[----:B------:R-:W-:Y:S01]  /*01f0*/  IMAD.MOV.U32 R2, RZ, RZ, R0 ;  /* 0x000000ffff027224 */ /* 0x000fe200078e0000 */
[----:B------:R-:W-:Y:S01]  /*0200*/  UIADD3 UR19, UP0, UPT, UR8, 0x2, URZ ;  /* 0x0000000208137890 */ /* 0x000fe2000ff1e0ff */
[----:B------:R-:W-:Y:S01]  /*0210*/  MOV R5, RZ ;  /* 0x000000ff00057202 */ /* 0x000fe20000000f00 */
[----:B------:R-:W-:Y:S02]  /*0220*/  UIADD3 UR17, UP2, UPT, UR8, 0x4, URZ ;  /* 0x0000000408117890 */ /* 0x000fe4000ff5e0ff */
[----:B------:R-:W-:Y:S01]  /*0230*/  IMAD.U32 R6, RZ, RZ, UR8 ;  /* 0x00000008ff067e24 */ /* 0x000fe2000f8e00ff */
[----:B------:R-:W-:Y:S01]  /*0240*/  UIADD3 UR12, UP4, UPT, UR8, 0x6, URZ ;  /* 0x00000006080c7890 */ /* 0x000fe2000ff9e0ff */
[----:B------:R-:W-:Y:S01]  /*0250*/  MOV R7, UR9 ;  /* 0x0000000900077c02 */ /* 0x000fe20008000f00 */
[----:B------:R-:W-:Y:S01]  /*0260*/  UIADD3 UR18, UP1, UPT, UR8, 0x3, URZ ;  /* 0x0000000308127890 */ /* 0x000fe2000ff3e0ff */
[----:B------:R-:W-:Y:S01]  /*0270*/  MOV R23, UR19 ;  /* 0x0000001300177c02 */ /* 0x000fe20008000f00 */
[----:B------:R-:W-:Y:S01]  /*0280*/  UIADD3 UR16, UP3, UPT, UR8, 0x5, URZ ;  /* 0x0000000508107890 */ /* 0x000fe2000ff7e0ff */
[----:B------:R-:W-:Y:S01]  /*0290*/  MOV R31, UR17 ;  /* 0x00000011001f7c02 */ /* 0x000fe20008000f00 */
[----:B------:R-:W-:Y:S01]  /*02a0*/  UIADD3 UR11, UP5, UPT, UR8, 0x7, URZ ;  /* 0x00000007080b7890 */ /* 0x000fe2000ffbe0ff */
[----:B------:R-:W-:Y:S01]  /*02b0*/  MOV R39, UR12 ;  /* 0x0000000c00277c02 */ /* 0x000fe20008000f00 */
[----:B------:R-:W-:Y:S01]  /*02c0*/  UIADD3.X UR20, UPT, UPT, URZ, UR9, URZ, UP0, !UPT ;  /* 0x00000009ff147290 */ /* 0x000fe200087fe4ff */
[----:B------:R-:W-:Y:S01]  /*02d0*/  IMAD.U32 R27, RZ, RZ, UR18 ;  /* 0x00000012ff1b7e24 */ /* 0x000fe2000f8e00ff */
[----:B------:R-:W2:Y:S01]  /*02e0*/  LDCU.128 UR24, c[0x0][0x380] ;  /* 0x00007000ff1877ac */ /* 0x000ea20008000c00 */
[----:B------:R-:W-:Y:S01]  /*02f0*/  IMAD.U32 R35, RZ, RZ, UR16 ;  /* 0x00000010ff237e24 */ /* 0x000fe2000f8e00ff */
[----:B------:R-:W-:Y:S01]  /*0300*/  SHF.R.S32.HI R61, RZ, 0x1f, R14 ;  /* 0x0000001fff3d7819 */ /* 0x000fe2000001140e */
[----:B------:R-:W-:Y:S01]  /*0310*/  IMAD.U32 R43, RZ, RZ, UR11 ;  /* 0x0000000bff2b7e24 */ /* 0x000fe2000f8e00ff */
[----:B------:R-:W-:Y:S01]  /*0320*/  UIADD3.X UR11, UPT, UPT, URZ, UR9, URZ, UP1, !UPT ;  /* 0x00000009ff0b7290 */ /* 0x000fe20008ffe4ff */
[----:B-1----:R-:W-:Y:S01]  /*0330*/  IMAD.U32 R4, RZ, RZ, UR22 ;  /* 0x00000016ff047e24 */ /* 0x002fe2000f8e00ff */
[----:B------:R-:W-:Y:S01]  /*0340*/  MOV R7, UR20 ;  /* 0x0000001400077c02 */ /* 0x000fe20008000f00 */
[----:B------:R-:W-:Y:S01]  /*0350*/  IMAD.WIDE.U32 R18, R19, UR6, R2 ;  /* 0x0000000613127c25 */ /* 0x000fe2000f8e0002 */
[----:B------:R-:W-:Y:S01]  /*0360*/  UIADD3.X UR17, UPT, UPT, URZ, UR9, URZ, UP2, !UPT ;  /* 0x00000009ff117290 */ /* 0x000fe200097fe4ff */
[----:B------:R-:W-:Y:S01]  /*0370*/  SHF.L.U64.HI R61, R14, 0x2, R61 ;  /* 0x000000020e3d7819 */ /* 0x000fe2000001023d */
[----:B------:R-:W-:Y:S01]  /*0380*/  USHF.L.U64.HI UR21, UR23, 0x2, UR13 ;  /* 0x0000000217157899 */ /* 0x000fe2000801020d */
[----:B------:R-:W-:Y:S01]  /*0390*/  IMAD.WIDE.U32 R22, R23, UR22, R2 ;  /* 0x0000001617167c25 */ /* 0x000fe2000f8e0002 */
[----:B------:R-:W-:Y:S01]  /*03a0*/  UIADD3.X UR16, UPT, UPT, URZ, UR9, URZ, UP3, !UPT ;  /* 0x00000009ff107290 */ /* 0x000fe20009ffe4ff */
[----:B------:R-:W-:-:S02]  /*03b0*/  UMOV UR5, URZ ;  /* 0x000000ff00057c82 */ /* 0x000fc40008000000 */
[--C-:B------:R-:W-:Y:S01]  /*03c0*/  IMAD.WIDE.U32 R26, R27, UR22, R2.reuse ;  /* 0x000000161b1a7c25 */ /* 0x100fe2000f8e0002 */
[----:B------:R-:W-:Y:S02]  /*03d0*/  USHF.L.U32 UR18, UR23, 0x2, URZ ;  /* 0x0000000217127899 */ /* 0x000fe400080006ff */
[----:B------:R-:W-:Y:S01]  /*03e0*/  UIADD3.X UR12, UPT, UPT, URZ, UR9, URZ, UP4, !UPT ;  /* 0x00000009ff0c7290 */ /* 0x000fe2000a7fe4ff */
[--C-:B------:R-:W-:Y:S01]  /*03f0*/  IMAD.WIDE.U32 R30, R31, UR22, R2.reuse ;  /* 0x000000161f1e7c25 */ /* 0x100fe2000f8e0002 */
[----:B------:R-:W-:Y:S01]  /*0400*/  UIADD3 UR5, UPT, UPT, UR7, UR5, URZ ;  /* 0x0000000507057290 */ /* 0x000fe2000fffe0ff */
[----:B------:R-:W-:Y:S01]  /*0410*/  MOV R11, UR16 ;  /* 0x00000010000b7c02 */ /* 0x000fe20008000f00 */
[----:B------:R-:W1:Y:S01]  /*0420*/  LDCU UR10, c[0x0][0x394] ;  /* 0x00007280ff0a77ac */ /* 0x000e620008000800 */
[----:B------:R-:W-:Y:S01]  /*0430*/  IMAD.WIDE.U32 R34, R35, UR22, R2 ;  /* 0x0000001623227c25 */ /* 0x000fe2000f8e0002 */
[----:B--2---:R-:W-:Y:S01]  /*0440*/  MOV R45, UR27 ;  /* 0x0000001b002d7c02 */ /* 0x004fe20008000f00 */
[----:B------:R-:W-:-:S02]  /*0450*/  UIMAD UR5, UR5, UR4, URZ ;  /* 0x00000004050572a4 */ /* 0x000fc4000f8e02ff */
[----:B------:R-:W-:Y:S01]  /*0460*/  IMAD.WIDE.U32 R38, R39, UR22, R2 ;  /* 0x0000001627267c25 */ /* 0x000fe2000f8e0002 */
[----:B------:R-:W-:-:S03]  /*0470*/  MOV R46, UR24 ;  /* 0x00000018002e7c02 */ /* 0x000fc60008000f00 */
[----:B------:R-:W-:Y:S01]  /*0480*/  IMAD.WIDE.U32 R42, R43, UR22, R2 ;  /* 0x000000162b2a7c25 */ /* 0x000fe2000f8e0002 */
[----:B------:R-:W-:Y:S02]  /*0490*/  MOV R3, UR9 ;  /* 0x0000000900037c02 */ /* 0x000fe40008000f00 */
[----:B------:R-:W-:Y:S01]  /*04a0*/  IADD3 R59, PT, PT, R19, UR5, RZ ;  /* 0x00000005133b7c10 */ /* 0x000fe2000fffe0ff */
[----:B------:R-:W-:-:S04]  /*04b0*/  IMAD.WIDE.U32 R4, R6, UR22, R4 ;  /* 0x0000001606047c25 */ /* 0x000fc8000f8e0004 */
[----:B------:R-:W-:Y:S01]  /*04c0*/  IMAD.U32 R9, RZ, RZ, UR11 ;  /* 0x0000000bff097e24 */ /* 0x000fe2000f8e00ff */
[----:B------:R-:W-:Y:S01]  /*04d0*/  UIADD3.X UR11, UPT, UPT, URZ, UR9, URZ, UP5, !UPT ;  /* 0x00000009ff0b7290 */ /* 0x000fe2000affe4ff */
[----:B------:R-:W-:Y:S01]  /*04e0*/  IMAD.U32 R2, RZ, RZ, UR8 ;  /* 0x00000008ff027e24 */ /* 0x000fe2000f8e00ff */
[----:B-1----:R-:W-:Y:S01]  /*04f0*/  ULOP3.LUT UR10, UR10, 0x7ffffff8, URZ, 0xc0, !UPT ;  /* 0x7ffffff80a0a7892 */ /* 0x002fe2000f8ec0ff */
[----:B------:R-:W-:Y:S01]  /*0500*/  IMAD R2, R3, UR22, R5 ;  /* 0x0000001603027c24 */ /* 0x000fe2000f8e0205 */
[----:B------:R-:W-:Y:S01]  /*0510*/  IADD3 R3, P0, PT, R0, R4, RZ ;  /* 0x0000000400037210 */ /* 0x000fe20007f1e0ff */
[----:B------:R-:W-:Y:S01]  /*0520*/  IMAD R5, R7, UR22, R23 ;  /* 0x0000001607057c24 */ /* 0x000fe2000f8e0217 */
[----:B------:R-:W-:Y:S01]  /*0530*/  MOV R57, UR11 ;  /* 0x0000000b00397c02 */ /* 0x000fe20008000f00 */
[----:B------:R-:W-:Y:S01]  /*0540*/  IMAD R7, R9, UR22, R27 ;  /* 0x0000001609077c24 */ /* 0x000fe2000f8e021b */
[----:B------:R-:W-:Y:S01]  /*0550*/  MOV R9, UR17 ;  /* 0x0000001100097c02 */ /* 0x000fe20008000f00 */
[----:B------:R-:W-:Y:S01]  /*0560*/  IMAD R6, R22, UR21, RZ ;  /* 0x0000001516067c24 */ /* 0x000fe2000f8e02ff */
[----:B------:R-:W-:Y:S01]  /*0570*/  IADD3.X R2, PT, PT, RZ, R2, RZ, P0, !PT ;  /* 0x00000002ff027210 */ /* 0x000fe200007fe4ff */
[----:B------:R-:W-:Y:S01]  /*0580*/  IMAD R8, R26, UR21, RZ ;  /* 0x000000151a087c24 */ /* 0x000fe2000f8e02ff */
[----:B------:R-:W1:Y:S01]  /*0590*/  LDCU UR11, c[0x0][0x3a0] ;  /* 0x00007400ff0b77ac */ /* 0x000e620008000800 */
[----:B------:R-:W-:-:S02]  /*05a0*/  IMAD R5, R5, UR18, R6 ;  /* 0x0000001205057c24 */ /* 0x000fc4000f8e0206 */
[----:B------:R-:W-:Y:S01]  /*05b0*/  IMAD R9, R9, UR22, R31 ;  /* 0x0000001609097c24 */ /* 0x000fe2000f8e021f */
[----:B------:R-:W-:Y:S01]  /*05c0*/  UIADD3 UR5, UPT, UPT, -UR10, URZ, URZ ;  /* 0x000000ff0a057290 */ /* 0x000fe2000fffe1ff */
[----:B------:R-:W-:Y:S02]  /*05d0*/  IMAD R4, R30, UR21, RZ ;  /* 0x000000151e047c24 */ /* 0x000fe4000f8e02ff */
[----:B------:R-:W-:Y:S02]  /*05e0*/  IMAD.U32 R13, RZ, RZ, UR12 ;  /* 0x0000000cff0d7e24 */ /* 0x000fe4000f8e00ff */
[----:B------:R-:W-:Y:S02]  /*05f0*/  IMAD R11, R11, UR22, R35 ;  /* 0x000000160b0b7c24 */ /* 0x000fe4000f8e0223 */
[----:B------:R-:W-:Y:S02]  /*0600*/  IMAD R6, R34, UR21, RZ ;  /* 0x0000001522067c24 */ /* 0x000fe4000f8e02ff */
[----:B------:R-:W-:-:S02]  /*0610*/  IMAD R7, R7, UR18, R8 ;  /* 0x0000001207077c24 */ /* 0x000fc4000f8e0208 */
[----:B------:R-:W-:Y:S02]  /*0620*/  IMAD R9, R9, UR18, R4 ;  /* 0x0000001209097c24 */ /* 0x000fe4000f8e0204 */
[----:B------:R-:W-:Y:S02]  /*0630*/  IMAD R13, R13, UR22, R39 ;  /* 0x000000160d0d7c24 */ /* 0x000fe4000f8e0227 */
[----:B------:R-:W-:Y:S02]  /*0640*/  IMAD R8, R38, UR21, RZ ;  /* 0x0000001526087c24 */ /* 0x000fe4000f8e02ff */
[----:B------:R-:W-:Y:S02]  /*0650*/  IMAD R11, R11, UR18, R6 ;  /* 0x000000120b0b7c24 */ /* 0x000fe4000f8e0206 */
[----:B------:R-:W-:Y:S02]  /*0660*/  IMAD R57, R57, UR22, R43 ;  /* 0x0000001639397c24 */ /* 0x000fe4000f8e022b */
[----:B------:R-:W-:-:S02]  /*0670*/  IMAD R4, R42, UR21, RZ ;  /* 0x000000152a047c24 */ /* 0x000fc4000f8e02ff */
[----:B------:R-:W-:Y:S02]  /*0680*/  IMAD.U32 R44, RZ, RZ, UR26 ;  /* 0x0000001aff2c7e24 */ /* 0x000fe4000f8e00ff */
[----:B------:R-:W-:Y:S02]  /*0690*/  IMAD R6, R18, UR21, RZ ;  /* 0x0000001512067c24 */ /* 0x000fe4000f8e02ff */
[----:B------:R-:W-:Y:S02]  /*06a0*/  IMAD.U32 R47, RZ, RZ, UR25 ;  /* 0x00000019ff2f7e24 */ /* 0x000fe4000f8e00ff */
[----:B------:R-:W-:Y:S02]  /*06b0*/  IMAD R49, R3, UR21, RZ ;  /* 0x0000001503317c24 */ /* 0x000fe4000f8e02ff */
[----:B------:R-:W-:Y:S02]  /*06c0*/  IMAD R13, R13, UR18, R8 ;  /* 0x000000120d0d7c24 */ /* 0x000fe4000f8e0208 */
[----:B------:R-:W-:-:S02]  /*06d0*/  IMAD R57, R57, UR18, R4 ;  /* 0x0000001239397c24 */ /* 0x000fc4000f8e0204 */
[----:B------:R-:W-:-:S04]  /*06e0*/  IMAD.WIDE.U32 R16, R18, UR18, R44 ;  /* 0x0000001212107c25 */ /* 0x000fc8000f8e002c */
[----:B------:R-:W-:-:S04]  /*06f0*/  IMAD.WIDE.U32 R20, R22, UR18, R44 ;  /* 0x0000001216147c25 */ /* 0x000fc8000f8e002c */
[----:B------:R-:W-:-:S04]  /*0700*/  IMAD.WIDE.U32 R24, R26, UR18, R44 ;  /* 0x000000121a187c25 */ /* 0x000fc8000f8e002c */
[----:B------:R-:W-:-:S04]  /*0710*/  IMAD.WIDE.U32 R28, R30, UR18, R44 ;  /* 0x000000121e1c7c25 */ /* 0x000fc8000f8e002c */
[----:B------:R-:W-:Y:S01]  /*0720*/  IMAD.WIDE.U32 R32, R34, UR18, R44 ;  /* 0x0000001222207c25 */ /* 0x000fe2000f8e002c */
[----:B------:R-:W-:-:S03]  /*0730*/  IADD3 R8, PT, PT, R29, R9, RZ ;  /* 0x000000091d087210 */ /* 0x000fc60007ffe0ff */
[----:B------:R-:W-:-:S04]  /*0740*/  IMAD.WIDE.U32 R36, R38, UR18, R44 ;  /* 0x0000001226247c25 */ /* 0x000fc8000f8e002c */
[----:B------:R-:W-:Y:S01]  /*0750*/  IMAD.WIDE.U32 R40, R42, UR18, R44 ;  /* 0x000000122a287c25 */ /* 0x000fe2000f8e002c */
[----:B------:R-:W-:-:S03]  /*0760*/  IADD3 R12, PT, PT, R37, R13, RZ ;  /* 0x0000000d250c7210 */ /* 0x000fc60007ffe0ff */
[----:B------:R-:W-:Y:S01]  /*0770*/  IMAD R59, R59, UR18, R6 ;  /* 0x000000123b3b7c24 */ /* 0x000fe2000f8e0206 */
[----:B------:R-:W-:Y:S01]  /*0780*/  IADD3 R6, PT, PT, R25, R7, RZ ;  /* 0x0000000719067210 */ /* 0x000fe20007ffe0ff */
[----:B------:R-:W-:Y:S01]  /*0790*/  IMAD.WIDE.U32 R18, R18, UR18, R46 ;  /* 0x0000001212127c25 */ /* 0x000fe2000f8e002e */
[----:B------:R-:W-:-:S03]  /*07a0*/  IADD3 R56, PT, PT, R41, R57, RZ ;  /* 0x0000003929387210 */ /* 0x000fc60007ffe0ff */
[----:B------:R-:W-:-:S04]  /*07b0*/  IMAD.WIDE.U32 R22, R22, UR18, R46 ;  /* 0x0000001216167c25 */ /* 0x000fc8000f8e002e */
[----:B------:R-:W-:-:S04]  /*07c0*/  IMAD.WIDE.U32 R26, R26, UR18, R46 ;  /* 0x000000121a1a7c25 */ /* 0x000fc8000f8e002e */
[----:B------:R-:W-:-:S04]  /*07d0*/  IMAD.WIDE.U32 R30, R30, UR18, R46 ;  /* 0x000000121e1e7c25 */ /* 0x000fc8000f8e002e */
[----:B------:R-:W-:Y:S01]  /*07e0*/  IMAD.WIDE.U32 R34, R34, UR18, R46 ;  /* 0x0000001222227c25 */ /* 0x000fe2000f8e002e */
[----:B------:R-:W-:-:S03]  /*07f0*/  IADD3 R9, PT, PT, R9, R31, RZ ;  /* 0x0000001f09097210 */ /* 0x000fc60007ffe0ff */
[----:B------:R-:W-:-:S04]  /*0800*/  IMAD.WIDE.U32 R38, R38, UR18, R46 ;  /* 0x0000001226267c25 */ /* 0x000fc8000f8e002e */
[----:B------:R-:W-:-:S04]  /*0810*/  IMAD.WIDE.U32 R42, R42, UR18, R46 ;  /* 0x000000122a2a7c25 */ /* 0x000fc8000f8e002e */
[----:B------:R-:W-:Y:S01]  /*0820*/  IMAD.WIDE.U32 R44, R3, UR18, R44 ;  /* 0x00000012032c7c25 */ /* 0x000fe2000f8e002c */
[----:B------:R-:W-:-:S03]  /*0830*/  IADD3 R57, PT, PT, R57, R43, RZ ;  /* 0x0000002b39397210 */ /* 0x000fc60007ffe0ff */
[----:B------:R-:W-:Y:S01]  /*0840*/  IMAD R49, R2, UR18, R49 ;  /* 0x0000001202317c24 */ /* 0x000fe2000f8e0231 */
[----:B------:R-:W-:Y:S01]  /*0850*/  SHF.L.U32 R2, R14, 0x2, RZ ;  /* 0x000000020e027819 */ /* 0x000fe200000006ff */
[----:B------:R-:W-:-:S03]  /*0860*/  IMAD.WIDE.U32 R46, R3, UR18, R46 ;  /* 0x00000012032e7c25 */ /* 0x000fc6000f8e002e */
[----:B------:R-:W-:Y:S01]  /*0870*/  IADD3 R60, PT, PT, R45, R49, RZ ;  /* 0x000000312d3c7210 */ /* 0x000fe20007ffe0ff */
[----:B------:R-:W-:Y:S01]  /*0880*/  IMAD.IADD R4, R21, 0x1, R5 ;  /* 0x0000000115047824 */ /* 0x000fe200078e0205 */
[----:B------:R-:W-:Y:S01]  /*0890*/  IADD3 R5, PT, PT, R5, R23, RZ ;  /* 0x0000001705057210 */ /* 0x000fe20007ffe0ff */
[----:B------:R-:W-:Y:S01]  /*08a0*/  IMAD.IADD R10, R33, 0x1, R11 ;  /* 0x00000001210a7824 */ /* 0x000fe200078e020b */
[----:B------:R-:W-:Y:S01]  /*08b0*/  IADD3 R11, PT, PT, R11, R35, RZ ;  /* 0x000000230b0b7210 */ /* 0x000fe20007ffe0ff */
[----:B------:R-:W-:Y:S01]  /*08c0*/  IMAD.IADD R58, R17, 0x1, R59 ;  /* 0x00000001113a7824 */ /* 0x000fe200078e023b */
[----:B------:R-:W-:Y:S01]  /*08d0*/  IADD3 R59, PT, PT, R59, R19, RZ ;  /* 0x000000133b3b7210 */ /* 0x000fe20007ffe0ff */
[----:B------:R-:W-:Y:S02]  /*08e0*/  IMAD.IADD R7, R7, 0x1, R27 ;  /* 0x0000000107077824 */ /* 0x000fe400078e021b */
[----:B------:R-:W-:Y:S02]  /*08f0*/  IMAD.IADD R13, R13, 0x1, R39 ;  /* 0x000000010d0d7824 */ /* 0x000fe400078e0227 */
[----:B-1----:R-:W-:-:S07]  /*0900*/  IMAD.IADD R3, R49, 0x1, R47 ;  /* 0x0000000131037824 */ /* 0x002fce00078e022f */
.L_x_1:
[----:B------:R-:W-:-:S04]  /*0910*/  IADD3 R50, P0, PT, R2, R18, RZ ;  /* 0x0000001202327210 */ /* 0x000fc80007f1e0ff */
[----:B------:R-:W-:Y:S02]  /*0920*/  IADD3.X R51, PT, PT, R61, R59, RZ, P0, !PT ;  /* 0x0000003b3d337210 */ /* 0x000fe400007fe4ff */
[----:B------:R-:W-:-:S03]  /*0930*/  IADD3 R48, P0, PT, R2, R46, RZ ;  /* 0x0000002e02307210 */ /* 0x000fc60007f1e0ff */
[----:B0-----:R-:W2:Y:S01]  /*0940*/  LDG.E.CONSTANT R50, desc[UR14][R50.64] ;  /* 0x0000000e32327981 */ /* 0x001ea2000c1e9900 */
[----:B------:R-:W-:-:S05]  /*0950*/  IADD3.X R49, PT, PT, R61, R3, RZ, P0, !PT ;  /* 0x000000033d317210 */ /* 0x000fca00007fe4ff */
[----:B------:R0:W3:Y:S02]  /*0960*/  LDG.E.CONSTANT R52, desc[UR14][R48.64] ;  /* 0x0000000e30347981 */ /* 0x0000e4000c1e9900 */
[----:B0-----:R-:W-:-:S05]  /*0970*/  IADD3 R48, P0, PT, R2, R16, RZ ;  /* 0x0000001002307210 */ /* 0x001fca0007f1e0ff */
[----:B------:R-:W-:Y:S01]  /*0980*/  IMAD.X R49, R61, 0x1, R58, P0 ;  /* 0x000000013d317824 */ /* 0x000fe200000e063a */
[----:B-1----:R-:W-:-:S04]  /*0990*/  IADD3 R54, P0, PT, R2, R44, RZ ;  /* 0x0000002c02367210 */ /* 0x002fc80007f1e0ff */
[----:B------:R-:W-:Y:S01]  /*09a0*/  IADD3.X R55, PT, PT, R61, R60, RZ, P0, !PT ;  /* 0x0000003c3d377210 */ /* 0x000fe200007fe4ff */
[----:B--2---:R-:W-:Y:S01]  /*09b0*/  FADD R53, R50, UR11 ;  /* 0x0000000b32357e21 */ /* 0x004fe20008000000 */
[----:B------:R-:W-:-:S04]  /*09c0*/  IADD3 R50, P0, PT, R2, R22, RZ ;  /* 0x0000001602327210 */ /* 0x000fc80007f1e0ff */
[----:B------:R-:W-:Y:S01]  /*09d0*/  STG.E desc[UR14][R48.64], R53 ;  /* 0x0000003530007986 */ /* 0x000fe2000c10190e */
[----:B---3--:R-:W-:Y:S01]  /*09e0*/  FADD R52, R52, UR11 ;  /* 0x0000000b34347e21 */ /* 0x008fe20008000000 */
[----:B------:R-:W-:-:S04]  /*09f0*/  IADD3.X R51, PT, PT, R61, R5, RZ, P0, !PT ;  /* 0x000000053d337210 */ /* 0x000fc800007fe4ff */
[----:B------:R0:W-:Y:S04]  /*0a00*/  STG.E desc[UR14][R54.64], R52 ;  /* 0x0000003436007986 */ /* 0x0001e8000c10190e */
[----:B------:R-:W2:Y:S01]  /*0a10*/  LDG.E.CONSTANT R50, desc[UR14][R50.64] ;  /* 0x0000000e32327981 */ /* 0x000ea2000c1e9900 */
[----:B0-----:R-:W-:-:S05]  /*0a20*/  IADD3 R52, P0, PT, R2, R26, RZ ;  /* 0x0000001a02347210 */ /* 0x001fca0007f1e0ff */
[----:B------:R-:W-:Y:S01]  /*0a30*/  IMAD.X R53, R61, 0x1, R7, P0 ;  /* 0x000000013d357824 */ /* 0x000fe200000e0607 */
[----:B------:R-:W-:-:S04]  /*0a40*/  IADD3 R48, P0, PT, R2, R30, RZ ;  /* 0x0000001e02307210 */ /* 0x000fc80007f1e0ff */
[----:B------:R-:W3:Y:S01]  /*0a50*/  LDG.E.CONSTANT R51, desc[UR14][R52.64] ;  /* 0x0000000e34337981 */ /* 0x000ee2000c1e9900 */
[----:B------:R-:W-:-:S05]  /*0a60*/  IADD3.X R49, PT, PT, R61, R9, RZ, P0, !PT ;  /* 0x000000093d317210 */ /* 0x000fca00007fe4ff */
[----:B------:R2:W4:Y:S01]  /*0a70*/  LDG.E.CONSTANT R48, desc[UR14][R48.64] ;  /* 0x0000000e30307981 */ /* 0x000522000c1e9900 */
[----:B------:R-:W-:-:S04]  /*0a80*/  IADD3 R54, P0, PT, R2, R20, RZ ;  /* 0x0000001402367210 */ /* 0x000fc80007f1e0ff */
[----:B------:R-:W-:Y:S01]  /*0a90*/  IADD3.X R55, PT, PT, R61, R4, RZ, P0, !PT ;  /* 0x000000043d377210 */ /* 0x000fe200007fe4ff */
[----:B--2---:R-:W-:Y:S01]  /*0aa0*/  FADD R49, R50, UR11 ;  /* 0x0000000b32317e21 */ /* 0x004fe20008000000 */
[----:B------:R-:W-:-:S04]  /*0ab0*/  IADD3 R50, P0, PT, R2, R24, RZ ;  /* 0x0000001802327210 */ /* 0x000fc80007f1e0ff */
[----:B------:R-:W-:Y:S01]  /*0ac0*/  STG.E desc[UR14][R54.64], R49 ;  /* 0x0000003136007986 */ /* 0x000fe2000c10190e */
[----:B---3--:R-:W-:Y:S01]  /*0ad0*/  FADD R52, R51, UR11 ;  /* 0x0000000b33347e21 */ /* 0x008fe20008000000 */
[----:B------:R-:W-:-:S05]  /*0ae0*/  IMAD.X R51, R61, 0x1, R6, P0 ;  /* 0x000000013d337824 */ /* 0x000fca00000e0606 */
[----:B------:R0:W-:Y:S02]  /*0af0*/  STG.E desc[UR14][R50.64], R52 ;  /* 0x0000003432007986 */ /* 0x0001e4000c10190e */
[----:B0-----:R-:W-:Y:S01]  /*0b00*/  IADD3 R52, P0, PT, R2, R28, RZ ;  /* 0x0000001c02347210 */ /* 0x001fe20007f1e0ff */
[----:B----4-:R-:W-:-:S03]  /*0b10*/  FADD R50, R48, UR11 ;  /* 0x0000000b30327e21 */ /* 0x010fc60008000000 */
[----:B------:R-:W-:Y:S02]  /*0b20*/  IADD3.X R53, PT, PT, R61, R8, RZ, P0, !PT ;  /* 0x000000083d357210 */ /* 0x000fe400007fe4ff */
[----:B------:R-:W-:-:S03]  /*0b30*/  IADD3 R48, P0, PT, R2, R34, RZ ;  /* 0x0000002202307210 */ /* 0x000fc60007f1e0ff */
[----:B------:R0:W-:Y:S01]  /*0b40*/  STG.E desc[UR14][R52.64], R50 ;  /* 0x0000003234007986 */ /* 0x0001e2000c10190e */
[----:B------:R-:W-:Y:S02]  /*0b50*/  IADD3.X R49, PT, PT, R61, R11, RZ, P0, !PT ;  /* 0x0000000b3d317210 */ /* 0x000fe400007fe4ff */
[----:B------:R-:W-:-:S03]  /*0b60*/  IADD3 R54, P0, PT, R2, R38, RZ ;  /* 0x0000002602367210 */ /* 0x000fc60007f1e0ff */
[----:B------:R1:W2:Y:S02]  /*0b70*/  LDG.E.CONSTANT R51, desc[UR14][R48.64] ;  /* 0x0000000e30337981 */ /* 0x0002a4000c1e9900 */
[----:B------:R-:W-:-:S05]  /*0b80*/  IMAD.X R55, R61, 0x1, R13, P0 ;  /* 0x000000013d377824 */ /* 0x000fca00000e060d */
[----:B0-----:R-:W3:Y:S01]  /*0b90*/  LDG.E.CONSTANT R53, desc[UR14][R54.64] ;  /* 0x0000000e36357981 */ /* 0x001ee2000c1e9900 */
[----:B-1----:R-:W-:-:S04]  /*0ba0*/  IADD3 R48, P0, PT, R2, R42, RZ ;  /* 0x0000002a02307210 */ /* 0x002fc80007f1e0ff */
[----:B------:R-:W-:-:S05]  /*0bb0*/  IADD3.X R49, PT, PT, R61, R57, RZ, P0, !PT ;  /* 0x000000393d317210 */ /* 0x000fca00007fe4ff */
[----:B------:R2:W4:Y:S01]  /*0bc0*/  LDG.E.CONSTANT R48, desc[UR14][R48.64] ;  /* 0x0000000e30307981 */ /* 0x000522000c1e9900 */
[----:B------:R-:W-:Y:S01]  /*0bd0*/  IADD3 R50, P0, PT, R2, R32, RZ ;  /* 0x0000002002327210 */ /* 0x000fe20007f1e0ff */
[----:B------:R-:W-:-:S04]  /*0be0*/  UIADD3 UR5, UPT, UPT, UR5, 0x8, URZ ;  /* 0x0000000805057890 */ /* 0x000fc8000fffe0ff */
[----:B------:R-:W-:Y:S01]  /*0bf0*/  UISETP.NE.AND UP0, UPT, UR5, URZ, UPT ;  /* 0x000000ff0500728c */ /* 0x000fe2000bf05270 */
[----:B--2---:R-:W-:Y:S01]  /*0c00*/  FADD R49, R51, UR11 ;  /* 0x0000000b33317e21 */ /* 0x004fe20008000000 */
[----:B------:R-:W-:Y:S02]  /*0c10*/  IADD3.X R51, PT, PT, R61, R10, RZ, P0, !PT ;  /* 0x0000000a3d337210 */ /* 0x000fe400007fe4ff */
[----:B------:R-:W-:-:S03]  /*0c20*/  IADD3 R52, P0, PT, R2, R36, RZ ;  /* 0x0000002402347210 */ /* 0x000fc60007f1e0ff */
[----:B------:R3:W-:Y:S02]  /*0c30*/  STG.E desc[UR14][R50.64], R49 ;  /* 0x0000003132007986 */ /* 0x0007e4000c10190e */
[----:B---3--:R-:W-:Y:S01]  /*0c40*/  FADD R51, R53, UR11 ;  /* 0x0000000b35337e21 */ /* 0x008fe20008000000 */
[----:B------:R-:W-:Y:S01]  /*0c50*/  IMAD.X R53, R61, 0x1, R12, P0 ;  /* 0x000000013d357824 */ /* 0x000fe200000e060c */
[----:B------:R-:W-:Y:S01]  /*0c60*/  IADD3 R54, P0, PT, R2, R40, RZ ;  /* 0x0000002802367210 */ /* 0x000fe20007f1e0ff */
[----:B------:R-:W-:-:S03]  /*0c70*/  IMAD.U32 R50, RZ, RZ, UR13 ;  /* 0x0000000dff327e24 */ /* 0x000fc6000f8e00ff */
[----:B------:R4:W-:Y:S01]  /*0c80*/  STG.E desc[UR14][R52.64], R51 ;  /* 0x0000003334007986 */ /* 0x0009e2000c10190e */
[----:B------:R-:W-:Y:S01]  /*0c90*/  IADD3.X R55, PT, PT, R61, R56, RZ, P0, !PT ;  /* 0x000000383d377210 */ /* 0x000fe200007fe4ff */
[----:B------:R-:W-:Y:S02]  /*0ca0*/  IMAD R50, R50, UR22, RZ ;  /* 0x0000001632327c24 */ /* 0x000fe4000f8e02ff */
[----:B----4-:R-:W-:Y:S01]  /*0cb0*/  FADD R53, R48, UR11 ;  /* 0x0000000b30357e21 */ /* 0x010fe20008000000 */
[----:B------:R-:W-:-:S04]  /*0cc0*/  MOV R48, UR23 ;  /* 0x0000001700307c02 */ /* 0x000fc80008000f00 */
[----:B------:R1:W-:Y:S01]  /*0cd0*/  STG.E desc[UR14][R54.64], R53 ;  /* 0x0000003536007986 */ /* 0x0003e2000c10190e */
[----:B------:R-:W-:-:S03]  /*0ce0*/  IMAD.WIDE.U32 R48, R48, UR22, RZ ;  /* 0x0000001630307c25 */ /* 0x000fc6000f8e00ff */
[----:B------:R-:W-:Y:S02]  /*0cf0*/  LEA R2, P0, R48, R2, 0x5 ;  /* 0x0000000230027211 */ /* 0x000fe400078028ff */
[----:B------:R-:W-:-:S04]  /*0d00*/  IADD3 R49, PT, PT, R49, R50, RZ ;  /* 0x0000003231317210 */ /* 0x000fc80007ffe0ff */
[----:B------:R-:W-:Y:S01]  /*0d10*/  LEA.HI.X R61, R48, R61, R49, 0x5, P0 ;  /* 0x0000003d303d7211 */ /* 0x000fe200000f2c31 */
[----:B------:R-:W-:Y:S06]  /*0d20*/  BRA.U UP0, `(.L_x_1) ;  /* 0xfffffff900f87547 */ /* 0x000fec000b83ffff */
[----:B------:R-:W0:Y:S02]  /*0d30*/  LDCU UR5, c[0x0][0x394] ;  /* 0x00007280ff0577ac */ /* 0x000e240008000800 */
[----:B0-----:R-:W-:-:S12]  /*0d40*/  ULOP3.LUT UR5, UR5, 0x7ffffff8, URZ, 0xc0, !UPT ;  /* 0x7ffffff805057892 */ /* 0x001fd8000f8ec0ff */
.L_x_0:
[----:B------:R-:W2:Y:S02]  /*0d50*/  LDCU UR10, c[0x0][0x394] ;  /* 0x00007280ff0a77ac */ /* 0x000ea40008000800 */
[----:B--2---:R-:W-:-:S04]  /*0d60*/  ULOP3.LUT UR11, UR10, 0x7, URZ, 0xc0, !UPT ;  /* 0x000000070a0b7892 */ /* 0x004fc8000f8ec0ff */
[----:B------:R-:W-:-:S09]  /*0d70*/  UISETP.NE.AND UP0, UPT, UR11, URZ, UPT ;  /* 0x000000ff0b00728c */ /* 0x000fd2000bf05270 */
[----:B------:R-:W-:Y:S05]  /*0d80*/  BRA.U !UP0, `(.L_x_2) ;  /* 0x00000009084c7547 */ /* 0x000fea000b800000 */
[----:B------:R-:W-:Y:S01]  /*0d90*/  ULOP3.LUT UR12, UR10, 0x3, URZ, 0xc0, !UPT ;  /* 0x000000030a0c7892 */ /* 0x000fe2000f8ec0ff */
[----:B------:R-:W-:Y:S01]  /*0da0*/  SHF.R.S32.HI R15, RZ, 0x1f, R14 ;  /* 0x0000001fff0f7819 */ /* 0x000fe2000001140e */
[----:B------:R-:W-:Y:S02]  /*0db0*/  UIADD3 UR10, UPT, UPT, UR11, -0x1, URZ ;  /* 0xffffffff0b0a7890 */ /* 0x000fe4000fffe0ff */
[----:B------:R-:W-:Y:S02]  /*0dc0*/  UISETP.NE.AND UP1, UPT, UR12, URZ, UPT ;  /* 0x000000ff0c00728c */ /* 0x000fe4000bf25270 */
[----:B------:R-:W-:-:S09]  /*0dd0*/  UISETP.GE.U32.AND UP0, UPT, UR10, 0x3, UPT ;  /* 0x000000030a00788c */ /* 0x000fd2000bf06070 */
[----:B------:R-:W-:Y:S05]  /*0de0*/  BRA.U !UP0, `(.L_x_3) ;  /* 0x0000000508147547 */ /* 0x000fea000b800000 */
[----:B------:R-:W2:Y:S01]  /*0df0*/  LDC.64 R18, c[0x0][0x398] ;  /* 0x0000e600ff127b82 */ /* 0x000ea20000000a00 */
[----:B------:R-:W-:Y:S01]  /*0e00*/  UIADD3 UR10, UP0, UPT, UR8, UR5, URZ ;  /* 0x00000005080a7290 */ /* 0x000fe2000ff1e0ff */
[----:B------:R-:W-:Y:S01]  /*0e10*/  MOV R2, R0 ;  /* 0x0000000000027202 */ /* 0x000fe20000000f00 */
[----:B------:R-:W-:Y:S01]  /*0e20*/  IMAD.MOV.U32 R3, RZ, RZ, RZ ;  /* 0x000000ffff037224 */ /* 0x000fe200078e00ff */
[----:B------:R-:W3:Y:S01]  /*0e30*/  LDCU.128 UR16, c[0x0][0x380] ;  /* 0x00007000ff1077ac */ /* 0x000ee20008000c00 */
[----:B------:R-:W-:Y:S02]  /*0e40*/  UIADD3.X UR11, UPT, UPT, URZ, UR9, URZ, UP0, !UPT ;  /* 0x00000009ff0b7290 */ /* 0x000fe400087fe4ff */
[----:B--2---:R-:W-:-:S05]  /*0e50*/  IMAD.WIDE.U32 R2, R18, UR10, R2 ;  /* 0x0000000a12027c25 */ /* 0x004fca000f8e0002 */
[----:B------:R-:W2:Y:S01]  /*0e60*/  LDCU UR10, c[0x0][0x3a0] ;  /* 0x00007400ff0a77ac */ /* 0x000ea20008000800 */
[----:B------:R-:W-:Y:S01]  /*0e70*/  IMAD R7, R18, UR11, RZ ;  /* 0x0000000b12077c24 */ /* 0x000fe2000f8e02ff */
[----:B------:R-:W-:-:S04]  /*0e80*/  IADD3 R5, P0, PT, R2, R18, RZ ;  /* 0x0000001202057210 */ /* 0x000fc80007f1e0ff */
[----:B------:R-:W-:Y:S02]  /*0e90*/  IADD3 R6, PT, PT, R3, R7, RZ ;  /* 0x0000000703067210 */ /* 0x000fe40007ffe0ff */
[----:B------:R-:W-:Y:S02]  /*0ea0*/  IADD3 R7, P1, PT, R5, R18, RZ ;  /* 0x0000001205077210 */ /* 0x000fe40007f3e0ff */
[----:B------:R-:W-:Y:S01]  /*0eb0*/  IADD3.X R4, PT, PT, RZ, R6, RZ, P0, !PT ;  /* 0x00000006ff047210 */ /* 0x000fe200007fe4ff */
[----:B------:R-:W-:Y:S01]  /*0ec0*/  IMAD R3, R6, R19, RZ ;  /* 0x0000001306037224 */ /* 0x000fe200078e02ff */
[----:B------:R-:W-:-:S03]  /*0ed0*/  IADD3 R10, P0, PT, R7, R18, RZ ;  /* 0x00000012070a7210 */ /* 0x000fc60007f1e0ff */
[----:B------:R-:W-:Y:S02]  /*0ee0*/  IMAD.X R12, RZ, RZ, R4, P1 ;  /* 0x000000ffff0c7224 */ /* 0x000fe400008e0604 */
[-C--:B------:R-:W-:Y:S02]  /*0ef0*/  IMAD R4, R4, R19.reuse, RZ ;  /* 0x0000001304047224 */ /* 0x080fe400078e02ff */
[-C--:B------:R-:W-:Y:S01]  /*0f00*/  IMAD R6, R12, R19.reuse, RZ ;  /* 0x000000130c067224 */ /* 0x080fe200078e02ff */
[----:B------:R-:W-:Y:S01]  /*0f10*/  IADD3.X R12, PT, PT, RZ, R12, RZ, P0, !PT ;  /* 0x0000000cff0c7210 */ /* 0x000fe200007fe4ff */
[C---:B------:R-:W-:Y:S02]  /*0f20*/  IMAD R11, R2.reuse, UR13, R3 ;  /* 0x0000000d020b7c24 */ /* 0x040fe4000f8e0203 */
[----:B------:R-:W-:-:S04]  /*0f30*/  IMAD.WIDE.U32 R2, R2, R19, R14 ;  /* 0x0000001302027225 */ /* 0x000fc800078e000e */
[----:B------:R-:W-:Y:S01]  /*0f40*/  IMAD R13, R5, UR13, R4 ;  /* 0x0000000d050d7c24 */ /* 0x000fe2000f8e0204 */
[----:B------:R-:W-:Y:S01]  /*0f50*/  IADD3 R11, PT, PT, R3, R11, RZ ;  /* 0x0000000b030b7210 */ /* 0x000fe20007ffe0ff */
[----:B------:R-:W-:Y:S02]  /*0f60*/  IMAD R17, R7, UR13, R6 ;  /* 0x0000000d07117c24 */ /* 0x000fe4000f8e0206 */
[----:B------:R-:W-:Y:S01]  /*0f70*/  IMAD.WIDE.U32 R4, R5, R19, R14 ;  /* 0x0000001305047225 */ /* 0x000fe200078e000e */
[----:B------:R-:W-:-:S03]  /*0f80*/  SHF.L.U64.HI R22, R2, 0x2, R11 ;  /* 0x0000000202167819 */ /* 0x000fc6000001020b */
[--C-:B------:R-:W-:Y:S01]  /*0f90*/  IMAD.WIDE.U32 R6, R7, R19, R14.reuse ;  /* 0x0000001307067225 */ /* 0x100fe200078e000e */
[----:B------:R-:W-:Y:S02]  /*0fa0*/  IADD3 R3, PT, PT, R5, R13, RZ ;  /* 0x0000000d05037210 */ /* 0x000fe40007ffe0ff */
[----:B------:R-:W-:Y:S01]  /*0fb0*/  SHF.L.U32 R5, R4, 0x2, RZ ;  /* 0x0000000204057819 */ /* 0x000fe200000006ff */
[----:B------:R-:W-:Y:S01]  /*0fc0*/  IMAD.WIDE.U32 R8, R10, R19, R14 ;  /* 0x000000130a087225 */ /* 0x000fe200078e000e */
[----:B------:R-:W-:-:S03]  /*0fd0*/  SHF.L.U64.HI R20, R4, 0x2, R3 ;  /* 0x0000000204147819 */ /* 0x000fc60000010203 */
[----:B------:R-:W-:Y:S01]  /*0fe0*/  IMAD R19, R12, R19, RZ ;  /* 0x000000130c137224 */ /* 0x000fe200078e02ff */
[----:B------:R-:W-:Y:S01]  /*0ff0*/  SHF.L.U32 R12, R6, 0x2, RZ ;  /* 0x00000002060c7819 */ /* 0x000fe200000006ff */
[----:B------:R-:W-:Y:S02]  /*1000*/  IMAD.SHL.U32 R21, R2, 0x4, RZ ;  /* 0x0000000402157824 */ /* 0x000fe400078e00ff */
[----:B------:R-:W-:Y:S01]  /*1010*/  IMAD R19, R10, UR13, R19 ;  /* 0x0000000d0a137c24 */ /* 0x000fe2000f8e0213 */
[----:B---3--:R-:W-:Y:S01]  /*1020*/  IADD3 R10, P1, PT, R12, UR16, RZ ;  /* 0x000000100c0a7c10 */ /* 0x008fe2000ff3e0ff */
[----:B------:R-:W-:Y:S01]  /*1030*/  IMAD.IADD R13, R7, 0x1, R17 ;  /* 0x00000001070d7824 */ /* 0x000fe200078e0211 */
[----:B------:R-:W-:Y:S01]  /*1040*/  IADD3 R2, P0, PT, R21, UR16, RZ ;  /* 0x0000001015027c10 */ /* 0x000fe2000ff1e0ff */
[----:B------:R-:W-:Y:S01]  /*1050*/  IMAD.SHL.U32 R18, R8, 0x4, RZ ;  /* 0x0000000408127824 */ /* 0x000fe200078e00ff */
[----:B------:R-:W-:Y:S02]  /*1060*/  IADD3 R19, PT, PT, R9, R19, RZ ;  /* 0x0000001309137210 */ /* 0x000fe40007ffe0ff */
[----:B------:R-:W-:-:S02]  /*1070*/  SHF.L.U64.HI R13, R6, 0x2, R13 ;  /* 0x00000002060d7819 */ /* 0x000fc4000001020d */
[----:B------:R-:W-:Y:S02]  /*1080*/  IADD3.X R3, PT, PT, R22, UR17, RZ, P0, !PT ;  /* 0x0000001116037c10 */ /* 0x000fe400087fe4ff */
[----:B------:R-:W-:Y:S02]  /*1090*/  IADD3 R6, P0, PT, R5, UR16, RZ ;  /* 0x0000001005067c10 */ /* 0x000fe4000ff1e0ff */
[----:B------:R-:W-:Y:S01]  /*10a0*/  SHF.L.U64.HI R19, R8, 0x2, R19 ;  /* 0x0000000208137819 */ /* 0x000fe20000010213 */
[----:B0-----:R-:W2:Y:S01]  /*10b0*/  LDG.E.CONSTANT R2, desc[UR14][R2.64] ;  /* 0x0000000e02027981 */ /* 0x001ea2000c1e9900 */
[----:B------:R-:W-:Y:S02]  /*10c0*/  IADD3 R16, P2, PT, R18, UR16, RZ ;  /* 0x0000001012107c10 */ /* 0x000fe4000ff5e0ff */
[----:B------:R-:W-:Y:S02]  /*10d0*/  IADD3.X R7, PT, PT, R20, UR17, RZ, P0, !PT ;  /* 0x0000001114077c10 */ /* 0x000fe400087fe4ff */
[----:B------:R-:W-:-:S02]  /*10e0*/  IADD3.X R11, PT, PT, R13, UR17, RZ, P1, !PT ;  /* 0x000000110d0b7c10 */ /* 0x000fc40008ffe4ff */
[----:B------:R-:W-:Y:S01]  /*10f0*/  IADD3.X R17, PT, PT, R19, UR17, RZ, P2, !PT ;  /* 0x0000001113117c10 */ /* 0x000fe200097fe4ff */
[----:B------:R-:W3:Y:S04]  /*1100*/  LDG.E.CONSTANT R6, desc[UR14][R6.64] ;  /* 0x0000000e06067981 */ /* 0x000ee8000c1e9900 */
[----:B------:R-:W4:Y:S04]  /*1110*/  LDG.E.CONSTANT R10, desc[UR14][R10.64] ;  /* 0x0000000e0a0a7981 */ /* 0x000f28000c1e9900 */
[----:B------:R-:W5:Y:S01]  /*1120*/  LDG.E.CONSTANT R16, desc[UR14][R16.64] ;  /* 0x0000000e10107981 */ /* 0x000f62000c1e9900 */
[----:B------:R-:W-:-:S02]  /*1130*/  IADD3 R4, P0, PT, R21, UR18, RZ ;  /* 0x0000001215047c10 */ /* 0x000fc4000ff1e0ff */
[----:B------:R-:W-:Y:S02]  /*1140*/  IADD3 R8, P1, PT, R5, UR18, RZ ;  /* 0x0000001205087c10 */ /* 0x000fe4000ff3e0ff */
[----:B------:R-:W-:Y:S02]  /*1150*/  IADD3 R12, P2, PT, R12, UR18, RZ ;  /* 0x000000120c0c7c10 */ /* 0x000fe4000ff5e0ff */
[----:B------:R-:W-:Y:S02]  /*1160*/  IADD3 R18, P3, PT, R18, UR18, RZ ;  /* 0x0000001212127c10 */ /* 0x000fe4000ff7e0ff */
[----:B------:R-:W-:Y:S02]  /*1170*/  IADD3.X R5, PT, PT, R22, UR19, RZ, P0, !PT ;  /* 0x0000001316057c10 */ /* 0x000fe400087fe4ff */
[----:B------:R-:W-:Y:S02]  /*1180*/  IADD3.X R9, PT, PT, R20, UR19, RZ, P1, !PT ;  /* 0x0000001314097c10 */ /* 0x000fe40008ffe4ff */
[----:B------:R-:W-:-:S02]  /*1190*/  IADD3.X R13, PT, PT, R13, UR19, RZ, P2, !PT ;  /* 0x000000130d0d7c10 */ /* 0x000fc400097fe4ff */
[----:B------:R-:W-:Y:S01]  /*11a0*/  IADD3.X R19, PT, PT, R19, UR19, RZ, P3, !PT ;  /* 0x0000001313137c10 */ /* 0x000fe20009ffe4ff */
[----:B------:R-:W-:Y:S01]  /*11b0*/  UIADD3 UR5, UPT, UPT, UR5, 0x4, URZ ;  /* 0x0000000405057890 */ /* 0x000fe2000fffe0ff */
[----:B--2---:R-:W-:Y:S01]  /*11c0*/  FADD R3, R2, UR10 ;  /* 0x0000000a02037e21 */ /* 0x004fe20008000000 */
[----:B---3--:R-:W-:-:S04]  /*11d0*/  FADD R7, R6, UR10 ;  /* 0x0000000a06077e21 */ /* 0x008fc80008000000 */
[----:B------:R2:W-:Y:S01]  /*11e0*/  STG.E desc[UR14][R4.64], R3 ;  /* 0x0000000304007986 */ /* 0x0005e2000c10190e */
[----:B----4-:R-:W-:-:S03]  /*11f0*/  FADD R11, R10, UR10 ;  /* 0x0000000a0a0b7e21 */ /* 0x010fc60008000000 */
[----:B------:R2:W-:Y:S01]  /*1200*/  STG.E desc[UR14][R8.64], R7 ;  /* 0x0000000708007986 */ /* 0x0005e2000c10190e */
[----:B-----5:R-:W-:-:S03]  /*1210*/  FADD R17, R16, UR10 ;  /* 0x0000000a10117e21 */ /* 0x020fc60008000000 */
[----:B------:R2:W-:Y:S04]  /*1220*/  STG.E desc[UR14][R12.64], R11 ;  /* 0x0000000b0c007986 */ /* 0x0005e8000c10190e */
[----:B------:R2:W-:Y:S02]  /*1230*/  STG.E desc[UR14][R18.64], R17 ;  /* 0x0000001112007986 */ /* 0x0005e4000c10190e */
.L_x_3:
[----:B------:R-:W-:Y:S05]  /*1240*/  BRA.U !UP1, `(.L_x_2) ;  /* 0x00000005091c7547 */ /* 0x000fea000b800000 */
[----:B------:R-:W3:Y:S01]  /*1250*/  LDCU UR10, c[0x0][0x394] ;  /* 0x00007280ff0a77ac */ /* 0x000ee20008000800 */
[----:B------:R-:W-:Y:S02]  /*1260*/  UISETP.NE.AND UP0, UPT, UR12, 0x1, UPT ;  /* 0x000000010c00788c */ /* 0x000fe4000bf05270 */
[----:B---3--:R-:W-:-:S07]  /*1270*/  ULOP3.LUT UP1, URZ, UR10, 0x1, URZ, 0xc0, !UPT ;  /* 0x000000010aff7892 */ /* 0x008fce000f82c0ff */
[----:B------:R-:W-:Y:S05]  /*1280*/  BRA.U !UP0, `(.L_x_4) ;  /* 0x0000000108a47547 */ /* 0x000fea000b800000 */
[----:B--2---:R-:W2:Y:S01]  /*1290*/  LDC.64 R6, c[0x0][0x398] ;  /* 0x0000e600ff067b82 */ /* 0x004ea20000000a00 */
[----:B------:R-:W-:Y:S01]  /*12a0*/  UIADD3 UR10, UP0, UPT, UR8, UR5, URZ ;  /* 0x00000005080a7290 */ /* 0x000fe2000ff1e0ff */
[----:B------:R-:W-:Y:S01]  /*12b0*/  HFMA2 R3, -RZ, RZ, 0, 0 ;  /* 0x00000000ff037431 */ /* 0x000fe200000001ff */
[----:B------:R-:W-:Y:S01]  /*12c0*/  MOV R2, R0 ;  /* 0x0000000000027202 */ /* 0x000fe20000000f00 */
[----:B------:R-:W3:Y:S01]  /*12d0*/  LDCU.128 UR16, c[0x0][0x380] ;  /* 0x00007000ff1077ac */ /* 0x000ee20008000c00 */
[----:B------:R-:W-:-:S03]  /*12e0*/  UIADD3.X UR11, UPT, UPT, URZ, UR9, URZ, UP0, !UPT ;  /* 0x00000009ff0b7290 */ /* 0x000fc600087fe4ff */
[----:B--2---:R-:W-:-:S04]  /*12f0*/  IMAD.WIDE.U32 R2, R6, UR10, R2 ;  /* 0x0000000a06027c25 */ /* 0x004fc8000f8e0002 */
[----:B------:R-:W2:Y:S01]  /*1300*/  LDCU UR10, c[0x0][0x3a0] ;  /* 0x00007400ff0a77ac */ /* 0x000ea20008000800 */
[----:B------:R-:W-:Y:S01]  /*1310*/  IMAD R5, R6, UR11, RZ ;  /* 0x0000000b06057c24 */ /* 0x000fe2000f8e02ff */
[----:B------:R-:W-:-:S03]  /*1320*/  IADD3 R6, P0, PT, R2, R6, RZ ;  /* 0x0000000602067210 */ /* 0x000fc60007f1e0ff */
[----:B------:R-:W-:Y:S02]  /*1330*/  IMAD.IADD R4, R3, 0x1, R5 ;  /* 0x0000000103047824 */ /* 0x000fe400078e0205 */
[----:B------:R-:W-:Y:S02]  /*1340*/  IMAD.MOV.U32 R5, RZ, RZ, R15 ;  /* 0x000000ffff057224 */ /* 0x000fe400078e000f */
[-C--:B------:R-:W-:Y:S01]  /*1350*/  IMAD R3, R4, R7.reuse, RZ ;  /* 0x0000000704037224 */ /* 0x080fe200078e02ff */
[----:B------:R-:W-:Y:S02]  /*1360*/  IADD3.X R8, PT, PT, RZ, R4, RZ, P0, !PT ;  /* 0x00000004ff087210 */ /* 0x000fe400007fe4ff */
[----:B------:R-:W-:Y:S01]  /*1370*/  MOV R4, R14 ;  /* 0x0000000e00047202 */ /* 0x000fe20000000f00 */
[----:B------:R-:W-:Y:S02]  /*1380*/  IMAD R9, R2, UR13, R3 ;  /* 0x0000000d02097c24 */ /* 0x000fe4000f8e0203 */
[----:B------:R-:W-:-:S02]  /*1390*/  IMAD R11, R8, R7, RZ ;  /* 0x00000007080b7224 */ /* 0x000fc400078e02ff */
[----:B------:R-:W-:-:S04]  /*13a0*/  IMAD.WIDE.U32 R2, R2, R7, R4 ;  /* 0x0000000702027225 */ /* 0x000fc800078e0004 */
[----:B------:R-:W-:Y:S01]  /*13b0*/  IMAD.WIDE.U32 R4, R6, R7, R4 ;  /* 0x0000000706047225 */ /* 0x000fe200078e0004 */
[----:B------:R-:W-:Y:S02]  /*13c0*/  IADD3 R9, PT, PT, R3, R9, RZ ;  /* 0x0000000903097210 */ /* 0x000fe40007ffe0ff */
[----:B------:R-:W-:Y:S01]  /*13d0*/  SHF.L.U32 R8, R2, 0x2, RZ ;  /* 0x0000000202087819 */ /* 0x000fe200000006ff */
[----:B------:R-:W-:Y:S01]  /*13e0*/  IMAD R11, R6, UR13, R11 ;  /* 0x0000000d060b7c24 */ /* 0x000fe2000f8e020b */
[----:B------:R-:W-:Y:S02]  /*13f0*/  SHF.L.U64.HI R9, R2, 0x2, R9 ;  /* 0x0000000202097819 */ /* 0x000fe40000010209 */
[----:B---3--:R-:W-:Y:S01]  /*1400*/  IADD3 R2, P0, PT, R8, UR16, RZ ;  /* 0x0000001008027c10 */ /* 0x008fe2000ff1e0ff */
[----:B------:R-:W-:Y:S01]  /*1410*/  IMAD.IADD R11, R5, 0x1, R11 ;  /* 0x00000001050b7824 */ /* 0x000fe200078e020b */
[----:B------:R-:W-:Y:S02]  /*1420*/  SHF.L.U32 R5, R4, 0x2, RZ ;  /* 0x0000000204057819 */ /* 0x000fe400000006ff */
[----:B------:R-:W-:-:S02]  /*1430*/  IADD3.X R3, PT, PT, R9, UR17, RZ, P0, !PT ;  /* 0x0000001109037c10 */ /* 0x000fc400087fe4ff */
[----:B------:R-:W-:Y:S02]  /*1440*/  SHF.L.U64.HI R11, R4, 0x2, R11 ;  /* 0x00000002040b7819 */ /* 0x000fe4000001020b */
[----:B------:R-:W-:Y:S01]  /*1450*/  IADD3 R6, P1, PT, R5, UR16, RZ ;  /* 0x0000001005067c10 */ /* 0x000fe2000ff3e0ff */
[----:B0-----:R-:W2:Y:S03]  /*1460*/  LDG.E.CONSTANT R2, desc[UR14][R2.64] ;  /* 0x0000000e02027981 */ /* 0x001ea6000c1e9900 */
[----:B------:R-:W-:-:S05]  /*1470*/  IADD3.X R7, PT, PT, R11, UR17, RZ, P1, !PT ;  /* 0x000000110b077c10 */ /* 0x000fca0008ffe4ff */
[----:B------:R-:W3:Y:S01]  /*1480*/  LDG.E.CONSTANT R6, desc[UR14][R6.64] ;  /* 0x0000000e06067981 */ /* 0x000ee2000c1e9900 */
[----:B------:R-:W-:Y:S02]  /*1490*/  IADD3 R4, P0, PT, R8, UR18, RZ ;  /* 0x0000001208047c10 */ /* 0x000fe4000ff1e0ff */
[----:B------:R-:W-:Y:S02]  /*14a0*/  IADD3 R8, P1, PT, R5, UR18, RZ ;  /* 0x0000001205087c10 */ /* 0x000fe4000ff3e0ff */
[----:B------:R-:W-:Y:S02]  /*14b0*/  IADD3.X R5, PT, PT, R9, UR19, RZ, P0, !PT ;  /* 0x0000001309057c10 */ /* 0x000fe400087fe4ff */
[----:B------:R-:W-:Y:S01]  /*14c0*/  IADD3.X R9, PT, PT, R11, UR19, RZ, P1, !PT ;  /* 0x000000130b097c10 */ /* 0x000fe20008ffe4ff */
[----:B------:R-:W-:Y:S01]  /*14d0*/  UIADD3 UR5, UPT, UPT, UR5, 0x2, URZ ;  /* 0x0000000205057890 */ /* 0x000fe2000fffe0ff */
[----:B--2---:R-:W-:Y:S01]  /*14e0*/  FADD R11, R2, UR10 ;  /* 0x0000000a020b7e21 */ /* 0x004fe20008000000 */
[----:B---3--:R-:W-:-:S04]  /*14f0*/  FADD R13, R6, UR10 ;  /* 0x0000000a060d7e21 */ /* 0x008fc80008000000 */
[----:B------:R3:W-:Y:S04]  /*1500*/  STG.E desc[UR14][R4.64], R11 ;  /* 0x0000000b04007986 */ /* 0x0007e8000c10190e */
[----:B------:R3:W-:Y:S02]  /*1510*/  STG.E desc[UR14][R8.64], R13 ;  /* 0x0000000d08007986 */ /* 0x0007e4000c10190e */
.L_x_4:
[----:B------:R-:W-:Y:S05]  /*1520*/  BRA.U !UP1, `(.L_x_2) ;  /* 0x0000000109647547 */ /* 0x000fea000b800000 */
[----:B--2---:R-:W2:Y:S01]  /*1530*/  LDC.64 R6, c[0x0][0x398] ;  /* 0x0000e600ff067b82 */ /* 0x004ea20000000a00 */
[----:B------:R-:W-:Y:S01]  /*1540*/  UIADD3 UR5, UP0, UPT, UR8, UR5, URZ ;  /* 0x0000000508057290 */ /* 0x000fe2000ff1e0ff */
[----:B------:R-:W-:Y:S01]  /*1550*/  MOV R2, R0 ;  /* 0x0000000000027202 */ /* 0x000fe20000000f00 */
[----:B------:R-:W-:Y:S02]  /*1560*/  IMAD.MOV.U32 R3, RZ, RZ, RZ ;  /* 0x000000ffff037224 */ /* 0x000fe400078e00ff */
[----:B------:R-:W-:Y:S02]  /*1570*/  UIADD3.X UR8, UPT, UPT, URZ, UR9, URZ, UP0, !UPT ;  /* 0x00000009ff087290 */ /* 0x000fe400087fe4ff */
[----:B--2---:R-:W-:-:S05]  /*1580*/  IMAD.WIDE.U32 R2, R6, UR5, R2 ;  /* 0x0000000506027c25 */ /* 0x004fca000f8e0002 */
[----:B------:R-:W2:Y:S01]  /*1590*/  LDCU UR5, c[0x0][0x3a0] ;  /* 0x00007400ff0577ac */ /* 0x000ea20008000800 */
[----:B---3--:R-:W-:-:S03]  /*15a0*/  IMAD R5, R6, UR8, RZ ;  /* 0x0000000806057c24 */ /* 0x008fc6000f8e02ff */
[----:B------:R-:W3:Y:S02]  /*15b0*/  LDCU.128 UR8, c[0x0][0x380] ;  /* 0x00007000ff0877ac */ /* 0x000ee40008000c00 */
[----:B------:R-:W-:Y:S01]  /*15c0*/  IADD3 R4, PT, PT, R3, R5, RZ ;  /* 0x0000000503047210 */ /* 0x000fe20007ffe0ff */
[----:B------:R-:W-:-:S04]  /*15d0*/  IMAD.MOV.U32 R5, RZ, RZ, R15 ;  /* 0x000000ffff057224 */ /* 0x000fc800078e000f */
[----:B------:R-:W-:Y:S01]  /*15e0*/  IMAD R3, R4, R7, RZ ;  /* 0x0000000704037224 */ /* 0x000fe200078e02ff */
[----:B------:R-:W-:-:S03]  /*15f0*/  MOV R4, R14 ;  /* 0x0000000e00047202 */ /* 0x000fc60000000f00 */
[C---:B------:R-:W-:Y:S02]  /*1600*/  IMAD R3, R2.reuse, UR13, R3 ;  /* 0x0000000d02037c24 */ /* 0x040fe4000f8e0203 */
[----:B------:R-:W-:-:S03]  /*1610*/  IMAD.WIDE.U32 R4, R2, R7, R4 ;  /* 0x0000000702047225 */ /* 0x000fc600078e0004 */
[----:B------:R-:W-:Y:S02]  /*1620*/  SHF.L.U32 R6, R4, 0x2, RZ ;  /* 0x0000000204067819 */ /* 0x000fe400000006ff */
[----:B------:R-:W-:Y:S02]  /*1630*/  IADD3 R5, PT, PT, R5, R3, RZ ;  /* 0x0000000305057210 */ /* 0x000fe40007ffe0ff */
[----:B---3--:R-:W-:Y:S02]  /*1640*/  IADD3 R2, P0, PT, R6, UR8, RZ ;  /* 0x0000000806027c10 */ /* 0x008fe4000ff1e0ff */
[----:B------:R-:W-:-:S04]  /*1650*/  SHF.L.U64.HI R5, R4, 0x2, R5 ;  /* 0x0000000204057819 */ /* 0x000fc80000010205 */
[----:B------:R-:W-:-:S05]  /*1660*/  IADD3.X R3, PT, PT, R5, UR9, RZ, P0, !PT ;  /* 0x0000000905037c10 */ /* 0x000fca00087fe4ff */
[----:B0-----:R-:W2:Y:S01]  /*1670*/  LDG.E.CONSTANT R2, desc[UR14][R2.64] ;  /* 0x0000000e02027981 */ /* 0x001ea2000c1e9900 */
[----:B------:R-:W-:-:S04]  /*1680*/  IADD3 R4, P0, PT, R6, UR10, RZ ;  /* 0x0000000a06047c10 */ /* 0x000fc8000ff1e0ff */
[----:B------:R-:W-:Y:S01]  /*1690*/  IADD3.X R5, PT, PT, R5, UR11, RZ, P0, !PT ;  /* 0x0000000b05057c10 */ /* 0x000fe200087fe4ff */
[----:B--2---:R-:W-:-:S05]  /*16a0*/  FADD R7, R2, UR5 ;  /* 0x0000000502077e21 */ /* 0x004fca0008000000 */
[----:B------:R4:W-:Y:S03]  /*16b0*/  STG.E desc[UR14][R4.64], R7 ;  /* 0x0000000704007986 */ /* 0x0009e6000c10190e */
.L_x_2:
[----:B------:R-:W5:Y:S01]  /*16c0*/  LDCU UR5, c[0x0][0x390] ;  /* 0x00007200ff0577ac */ /* 0x000f620008000800 */
[----:B------:R-:W-:-:S04]  /*16d0*/  UIADD3 UR4, UPT, UPT, UR4, 0x1, URZ ;  /* 0x0000000104047890 */ /* 0x000fc8000fffe0ff */
[----:B-----5:R-:W-:-:S09]  /*16e0*/  UISETP.NE.AND UP0, UPT, UR4, UR5, UPT ;  /* 0x000000050400728c */ /* 0x020fd2000bf05270 */
[----:B------:R-:W-:Y:S05]  /*16f0*/  BRA.U UP0, `(.L_x_5) ;  /* 0xffffffe9009c7547 */ /* 0x000fea000b83ffff */
[----:B0-----:R-:W-:Y:S05]  /*1700*/  EXIT ;  /* 0x000000000000794d */ /* 0x001fea0003800000 */
.L_x_6:
[----:B------:R-:W-:-:S00]  /*1710*/  BRA `(.L_x_6) ;  /* 0xfffffffc00fc7947 */ /* 0x000fc0000383ffff */
[----:B------:R-:W-:-:S00]  /*1720*/  NOP ;  /* 0x0000000000007918 */ /* 0x000fc00000000000 */
        /* <DEDUP_REMOVED lines=13> */
.L_x_7:


//--------------------- .nv.shared.reserved.0     --------------------------
	.section	.nv.shared.reserved.0,"aw",@nobits
	.weak		__nv_reservedSMEM_offset_0_alias
	.size		__nv_reservedSMEM_offset_0_alias, 0, 64
	.other		__nv_reservedSMEM_offset_0_alias,@"STO_CUDA_RESERVED_SHARED STV_DEFAULT"
__nv_reservedSMEM_offset_0_alias:
	.zero		0
	.zero		64


//--------------------- .nv.constant0._Z16add_bias_nchw_2dPKfPfiiiif --------------------------
	.section	.nv.constant0._Z16add_bias_nchw_2dPKfPfiiiif,"a",@progbits
	.sectionflags	@""
	.align	4
.nv.constant0._Z16add_bias_nchw_2dPKfPfiiiif:
	.zero		932


//--------------------- SYMBOLS --------------------------

	.type		.nv.reservedSmem.offset0,@object
	.size		.nv.reservedSmem.offset0,0x4
